	.headerflags	@"EF_CUDA_TEXMODE_UNIFIED EF_CUDA_64BIT_ADDRESS EF_CUDA_ACCELERATORS EF_CUDA_SM90 EF_CUDA_VIRTUAL_SM(EF_CUDA_SM90)"
	.elftype	@"ET_EXEC"


//--------------------- .nv.info                  --------------------------
	.section	.nv.info,"",@"SHT_CUDA_INFO"
	.align	4


	//----- nvinfo : EIATTR_REGCOUNT
	.align		4
        /*0000*/ 	.byte	0x04, 0x2f
        /*0002*/ 	.short	(.L_3 - .L_2)
	.align		4
.L_2:
        /*0004*/ 	.word	index@(triton_poi_fused__native_batch_norm_legit_no_training_add_convolution_relu_35)
        /*0008*/ 	.word	0x00000016


	//----- nvinfo : EIATTR_MIN_STACK_SIZE
	.align		4
.L_3:
        /*000c*/ 	.byte	0x04, 0x12
        /*000e*/ 	.short	(.L_5 - .L_4)
	.align		4
.L_4:
        /*0010*/ 	.word	index@(triton_poi_fused__native_batch_norm_legit_no_training_add_convolution_relu_35)
        /*0014*/ 	.word	0x00000000


	//----- nvinfo : EIATTR_FRAME_SIZE
	.align		4
.L_5:
        /*0018*/ 	.byte	0x04, 0x11
        /*001a*/ 	.short	(.L_7 - .L_6)
	.align		4
.L_6:
        /*001c*/ 	.word	index@(triton_poi_fused__native_batch_norm_legit_no_training_add_convolution_relu_35)
        /*0020*/ 	.word	0x00000000


	//----- nvinfo : EIATTR_MIN_STACK_SIZE
	.align		4
.L_7:
        /*0024*/ 	.byte	0x04, 0x12
        /*0026*/ 	.short	(.L_9 - .L_8)
	.align		4
.L_8:
        /*0028*/ 	.word	index@(triton_poi_fused__native_batch_norm_legit_no_training_add_convolution_relu_35)
        /*002c*/ 	.word	0x00000000
.L_9:


//--------------------- .nv.info.triton_poi_fused__native_batch_norm_legit_no_training_add_convolution_relu_35 --------------------------
	.section	.nv.info.triton_poi_fused__native_batch_norm_legit_no_training_add_convolution_relu_35,"",@"SHT_CUDA_INFO"
	.sectionflags	@""
	.align	4


	//----- nvinfo : EIATTR_CUDA_API_VERSION
	.align		4
        /*0000*/ 	.byte	0x04, 0x37
        /*0002*/ 	.short	(.L_11 - .L_10)
.L_10:
        /*0004*/ 	.word	0x0000007c


	//----- nvinfo : EIATTR_KPARAM_INFO
	.align		4
.L_11:
        /*0008*/ 	.byte	0x04, 0x17
        /*000a*/ 	.short	(.L_13 - .L_12)
.L_12:
        /*000c*/ 	.word	0x00000000
        /*0010*/ 	.short	0x0008
        /*0012*/ 	.short	0x0040
        /*0014*/ 	.byte	0x00, 0xf0, 0x11, 0x00


	//----- nvinfo : EIATTR_KPARAM_INFO
	.align		4
.L_13:
        /*0018*/ 	.byte	0x04, 0x17
        /*001a*/ 	.short	(.L_15 - .L_14)
.L_14:
        /*001c*/ 	.word	0x00000000
        /*0020*/ 	.short	0x0007
        /*0022*/ 	.short	0x0038
        /*0024*/ 	.byte	0x00, 0xf4, 0x21, 0x00


	//----- nvinfo : EIATTR_KPARAM_INFO
	.align		4
.L_15:
        /*0028*/ 	.byte	0x04, 0x17
        /*002a*/ 	.short	(.L_17 - .L_16)
.L_16:
        /*002c*/ 	.word	0x00000000
        /*0030*/ 	.short	0x0006
        /*0032*/ 	.short	0x0030
        /*0034*/ 	.byte	0x00, 0xf4, 0x21, 0x00


	//----- nvinfo : EIATTR_KPARAM_INFO
	.align		4
.L_17:
        /*0038*/ 	.byte	0x04, 0x17
        /*003a*/ 	.short	(.L_19 - .L_18)
.L_18:
        /*003c*/ 	.word	0x00000000
        /*0040*/ 	.short	0x0005
        /*0042*/ 	.short	0x0028
        /*0044*/ 	.byte	0x00, 0xf4, 0x21, 0x00


	//----- nvinfo : EIATTR_KPARAM_INFO
	.align		4
.L_19:
        /*0048*/ 	.byte	0x04, 0x17
        /*004a*/ 	.short	(.L_21 - .L_20)
.L_20:
        /*004c*/ 	.word	0x00000000
        /*0050*/ 	.short	0x0004
        /*0052*/ 	.short	0x0020
        /*0054*/ 	.byte	0x00, 0xf4, 0x21, 0x00


	//----- nvinfo : EIATTR_KPARAM_INFO
	.align		4
.L_21:
        /*0058*/ 	.byte	0x04, 0x17
        /*005a*/ 	.short	(.L_23 - .L_22)
.L_22:
        /*005c*/ 	.word	0x00000000
        /*0060*/ 	.short	0x0003
        /*0062*/ 	.short	0x0018
        /*0064*/ 	.byte	0x00, 0xf4, 0x21, 0x00


	//----- nvinfo : EIATTR_KPARAM_INFO
	.align		4
.L_23:
        /*0068*/ 	.byte	0x04, 0x17
        /*006a*/ 	.short	(.L_25 - .L_24)
.L_24:
        /*006c*/ 	.word	0x00000000
        /*0070*/ 	.short	0x0002
        /*0072*/ 	.short	0x0010
        /*0074*/ 	.byte	0x00, 0xf4, 0x21, 0x00


	//----- nvinfo : EIATTR_KPARAM_INFO
	.align		4
.L_25:
        /*0078*/ 	.byte	0x04, 0x17
        /*007a*/ 	.short	(.L_27 - .L_26)
.L_26:
        /*007c*/ 	.word	0x00000000
        /*0080*/ 	.short	0x0001
        /*0082*/ 	.short	0x0008
        /*0084*/ 	.byte	0x00, 0xf4, 0x21, 0x00


	//----- nvinfo : EIATTR_KPARAM_INFO
	.align		4
.L_27:
        /*0088*/ 	.byte	0x04, 0x17
        /*008a*/ 	.short	(.L_29 - .L_28)
.L_28:
        /*008c*/ 	.word	0x00000000
        /*0090*/ 	.short	0x0000
        /*0092*/ 	.short	0x0000
        /*0094*/ 	.byte	0x00, 0xf4, 0x21, 0x00


	//----- nvinfo : EIATTR_SPARSE_MMA_MASK
	.align		4
.L_29:
        /*0098*/ 	.byte	0x03, 0x50
        /*009a*/ 	.short	0x0000


	//----- nvinfo : EIATTR_MAXREG_COUNT
	.align		4
        /*009c*/ 	.byte	0x03, 0x1b
        /*009e*/ 	.short	0x00ff


	//----- nvinfo : EIATTR_EXIT_INSTR_OFFSETS
	.align		4
        /*00a0*/ 	.byte	0x04, 0x1c
        /*00a2*/ 	.short	(.L_31 - .L_30)


	//   ....[0]....
.L_30:
        /*00a4*/ 	.word	0x00000360


	//----- nvinfo : EIATTR_REQNTID
	.align		4
.L_31:
        /*00a8*/ 	.byte	0x04, 0x10
        /*00aa*/ 	.short	(.L_33 - .L_32)
.L_32:
        /*00ac*/ 	.word	0x00000080
        /*00b0*/ 	.word	0x00000001
        /*00b4*/ 	.word	0x00000001


	//----- nvinfo : EIATTR_CBANK_PARAM_SIZE
	.align		4
.L_33:
        /*00b8*/ 	.byte	0x03, 0x19
        /*00ba*/ 	.short	0x0044


	//----- nvinfo : EIATTR_PARAM_CBANK
	.align		4
        /*00bc*/ 	.byte	0x04, 0x0a
        /*00be*/ 	.short	(.L_35 - .L_34)
	.align		4
.L_34:
        /*00c0*/ 	.word	index@(.nv.constant0.triton_poi_fused__native_batch_norm_legit_no_training_add_convolution_relu_35)
        /*00c4*/ 	.short	0x0210
        /*00c6*/ 	.short	0x0044


	//----- nvinfo : EIATTR_SW_WAR
	.align		4
.L_35:
        /*00c8*/ 	.byte	0x04, 0x36
        /*00ca*/ 	.short	(.L_37 - .L_36)
.L_36:
        /*00cc*/ 	.word	0x00000008
.L_37:


//--------------------- .nv.callgraph             --------------------------
	.section	.nv.callgraph,"",@"SHT_CUDA_CALLGRAPH"
	.align	4
	.sectionentsize	8
	.align		4
        /*0000*/ 	.word	0x00000000
	.align		4
        /*0004*/ 	.word	0xffffffff
	.align		4
        /*0008*/ 	.word	0x00000000
	.align		4
        /*000c*/ 	.word	0xfffffffe
	.align		4
        /*0010*/ 	.word	0x00000000
	.align		4
        /*0014*/ 	.word	0xfffffffd
	.align		4
        /*0018*/ 	.word	0x00000000
	.align		4
        /*001c*/ 	.word	0xfffffffc


//--------------------- .nv.constant4             --------------------------
	.section	.nv.constant4,"a",@progbits
	.align	8
	.align		8
.nv.constant4:
        /*0000*/ 	.dword	_$_str
	.align		8
        /*0008*/ 	.dword	_$_str_$_2


//--------------------- .text.triton_poi_fused__native_batch_norm_legit_no_training_add_convolution_relu_35 --------------------------
	.section	.text.triton_poi_fused__native_batch_norm_legit_no_training_add_convolution_relu_35,"ax",@progbits
	.align	128
        .global         triton_poi_fused__native_batch_norm_legit_no_training_add_convolution_relu_35
        .type           triton_poi_fused__native_batch_norm_legit_no_training_add_convolution_relu_35,@function
        .size           triton_poi_fused__native_batch_norm_legit_no_training_add_convolution_relu_35,(.L_x_1 - triton_poi_fused__native_batch_norm_legit_no_training_add_convolution_relu_35)
        .other          triton_poi_fused__native_batch_norm_legit_no_training_add_convolution_relu_35,@"STO_CUDA_ENTRY STV_DEFAULT"
triton_poi_fused__native_batch_norm_legit_no_training_add_convolution_relu_35:
.text.triton_poi_fused__native_batch_norm_legit_no_training_add_convolution_relu_35:
[----:B------:R-:W-:Y:S01]  /*0000*/  LDC R1, c[0x0][0x28] ;  /* 0x00000a00ff017b82 */ /* 0x000fe20000000800 */
[----:B------:R-:W1:Y:S07]  /*0010*/  S2R R0, SR_TID.X ;  /* 0x0000000000007919 */ /* 0x000e6e0000002100 */
[----:B------:R-:W2:Y:S01]  /*0020*/  LDC.64 R14, c[0x0][0x228] ;  /* 0x00008a00ff0e7b82 */ /* 0x000ea20000000a00 */
[----:B------:R-:W-:Y:S01]  /*0030*/  ULDC.64 UR4, c[0x0][0x208] ;  /* 0x0000820000047ab9 */ /* 0x000fe20000000a00 */
[----:B------:R-:W3:Y:S06]  /*0040*/  S2R R3, SR_CTAID.X ;  /* 0x0000000000037919 */ /* 0x000eec0000002500 */
[----:B------:R-:W4:Y:S08]  /*0050*/  LDC.64 R16, c[0x0][0x218] ;  /* 0x00008600ff107b82 */ /* 0x000f300000000a00 */
[----:B------:R-:W5:Y:S08]  /*0060*/  LDC.64 R18, c[0x0][0x220] ;  /* 0x00008800ff127b82 */ /* 0x000f700000000a00 */
[----:B------:R-:W5:Y:S01]  /*0070*/  LDC.64 R8, c[0x0][0x230] ;  /* 0x00008c00ff087b82 */ /* 0x000f620000000a00 */
[----:B-1----:R-:W-:-:S07]  /*0080*/  LOP3.LUT R0, R0, 0x7f, RZ, 0xc0, !PT ;  /* 0x0000007f00007812 */ /* 0x002fce00078ec0ff */
[----:B------:R-:W1:Y:S01]  /*0090*/  LDC.64 R4, c[0x0][0x238] ;  /* 0x00008e00ff047b82 */ /* 0x000e620000000a00 */
[----:B---3--:R-:W-:Y:S02]  /*00a0*/  SHF.R.S32.HI R2, RZ, 0x18, R3 ;  /* 0x00000018ff027819 */ /* 0x008fe40000011403 */
[----:B------:R-:W-:Y:S02]  /*00b0*/  LEA R0, R3, R0, 0x7 ;  /* 0x0000000003007211 */ /* 0x000fe400078e38ff */
[----:B------:R-:W-:-:S03]  /*00c0*/  SGXT R3, R2, 0x1 ;  /* 0x000000010203781a */ /* 0x000fc60000000200 */
[----:B------:R-:W3:Y:S01]  /*00d0*/  LDC.64 R10, c[0x0][0x240] ;  /* 0x00009000ff0a7b82 */ /* 0x000ee20000000a00 */
[----:B------:R-:W-:-:S04]  /*00e0*/  LEA.HI R3, R3, R0, RZ, 0x6 ;  /* 0x0000000003037211 */ /* 0x000fc800078f30ff */
[----:B------:R-:W-:-:S04]  /*00f0*/  LOP3.LUT R3, R3, 0xffffffc0, RZ, 0xc0, !PT ;  /* 0xffffffc003037812 */ /* 0x000fc800078ec0ff */
[----:B------:R-:W-:Y:S02]  /*0100*/  IADD3 R7, R0, -R3, RZ ;  /* 0x8000000300077210 */ /* 0x000fe40007ffe0ff */
[----:B------:R-:W1:Y:S03]  /*0110*/  LDC.64 R2, c[0x0][0x210] ;  /* 0x00008400ff027b82 */ /* 0x000e660000000a00 */
[----:B--2---:R-:W-:-:S05]  /*0120*/  IMAD.WIDE R14, R7, 0x4, R14 ;  /* 0x00000004070e7825 */ /* 0x004fca00078e020e */
[----:B------:R-:W2:Y:S01]  /*0130*/  LDG.E.EL R6, desc[UR4][R14.64] ;  /* 0x000000040e067981 */ /* 0x000ea2000c2e1900 */
[----:B----4-:R-:W-:-:S04]  /*0140*/  IMAD.WIDE R16, R7, 0x4, R16 ;  /* 0x0000000407107825 */ /* 0x010fc800078e0210 */
[----:B-----5:R-:W-:Y:S01]  /*0150*/  IMAD.WIDE R18, R7, 0x4, R18 ;  /* 0x0000000407127825 */ /* 0x020fe200078e0212 */
[----:B------:R-:W4:Y:S04]  /*0160*/  LDG.E.EL R12, desc[UR4][R16.64] ;  /* 0x00000004100c7981 */ /* 0x000f28000c2e1900 */
[----:B------:R-:W5:Y:S01]  /*0170*/  LDG.E.EL R13, desc[UR4][R18.64] ;  /* 0x00000004120d7981 */ /* 0x000f62000c2e1900 */
[----:B01----:R-:W-:-:S05]  /*0180*/  IMAD.WIDE R2, R0, 0x4, R2 ;  /* 0x0000000400027825 */ /* 0x003fca00078e0202 */
[----:B------:R-:W4:Y:S01]  /*0190*/  LDG.E R15, desc[UR4][R2.64] ;  /* 0x00000004020f7981 */ /* 0x000f22000c1e1900 */
[----:B------:R-:W-:-:S04]  /*01a0*/  IMAD.WIDE R8, R7, 0x4, R8 ;  /* 0x0000000407087825 */ /* 0x000fc800078e0208 */
[----:B------:R-:W-:Y:S02]  /*01b0*/  IMAD.WIDE R4, R7, 0x4, R4 ;  /* 0x0000000407047825 */ /* 0x000fe400078e0204 */
[----:B------:R0:W5:Y:S04]  /*01c0*/  LDG.E.EL R8, desc[UR4][R8.64] ;  /* 0x0000000408087981 */ /* 0x000168000c2e1900 */
[----:B------:R1:W5:Y:S01]  /*01d0*/  LDG.E.EL R7, desc[UR4][R4.64] ;  /* 0x0000000404077981 */ /* 0x000362000c2e1900 */
[----:B---3--:R-:W-:-:S06]  /*01e0*/  IMAD.WIDE R10, R0, 0x4, R10 ;  /* 0x00000004000a7825 */ /* 0x008fcc00078e020a */
[----:B------:R-:W3:Y:S01]  /*01f0*/  LDG.E R10, desc[UR4][R10.64] ;  /* 0x000000040a0a7981 */ /* 0x000ee2000c1e1900 */
[----:B0-----:R-:W-:Y:S01]  /*0200*/  HFMA2.MMA R9, -RZ, RZ, 1.625, 0 ;  /* 0x3e800000ff097435 */ /* 0x001fe200000001ff */
[----:B-1----:R-:W0:Y:S02]  /*0210*/  LDC.64 R4, c[0x0][0x248] ;  /* 0x00009200ff047b82 */ /* 0x002e240000000a00 */
[----:B0-----:R-:W-:-:S04]  /*0220*/  IMAD.WIDE R4, R0, 0x4, R4 ;  /* 0x0000000400047825 */ /* 0x001fc800078e0204 */
[----:B--2---:R-:W-:-:S04]  /*0230*/  FADD R6, R6, 9.9999997473787516356e-06 ;  /* 0x3727c5ac06067421 */ /* 0x004fc80000000000 */
[----:B------:R-:W0:Y:S02]  /*0240*/  MUFU.SQRT R14, R6 ;  /* 0x00000006000e7308 */ /* 0x000e240000002000 */
[C---:B0-----:R-:W-:Y:S02]  /*0250*/  FSETP.GT.AND P0, PT, R14.reuse, 8.50705917302346158658e+37, PT ;  /* 0x7e8000000e00780b */ /* 0x041fe40003f04000 */
[----:B------:R-:W-:-:S11]  /*0260*/  FSETP.GEU.AND P1, PT, R14, 1.175494350822287508e-38, PT ;  /* 0x008000000e00780b */ /* 0x000fd60003f2e000 */
[----:B------:R-:W-:-:S04]  /*0270*/  @P0 FMUL R14, R14, 0.25 ;  /* 0x3e8000000e0e0820 */ /* 0x000fc80000400000 */
[----:B------:R-:W-:-:S06]  /*0280*/  @!P1 FMUL R14, R14, 16777216 ;  /* 0x4b8000000e0e9820 */ /* 0x000fcc0000400000 */
[----:B------:R-:W0:Y:S01]  /*0290*/  MUFU.RCP R14, R14 ;  /* 0x0000000e000e7308 */ /* 0x000e220000001000 */
[----:B------:R-:W-:Y:S01]  /*02a0*/  FSEL R9, R9, 1, P0 ;  /* 0x3f80000009097808 */ /* 0x000fe20000000000 */
[----:B----4-:R-:W-:-:S04]  /*02b0*/  FADD R12, R15, R12 ;  /* 0x0000000c0f0c7221 */ /* 0x010fc80000000000 */
[----:B------:R-:W-:Y:S01]  /*02c0*/  @!P1 FMUL R9, R9, 16777216 ;  /* 0x4b80000009099820 */ /* 0x000fe20000400000 */
[----:B-----5:R-:W-:-:S03]  /*02d0*/  FADD R13, -R13, R12 ;  /* 0x0000000c0d0d7221 */ /* 0x020fc60000000100 */
[----:B0-----:R-:W-:-:S04]  /*02e0*/  FMUL R6, R14, R9 ;  /* 0x000000090e067220 */ /* 0x001fc80000400000 */
[----:B------:R-:W-:-:S04]  /*02f0*/  FMUL R6, R13, R6 ;  /* 0x000000060d067220 */ /* 0x000fc80000400000 */
[----:B------:R-:W-:-:S05]  /*0300*/  FFMA R6, R8, R6, R7 ;  /* 0x0000000608067223 */ /* 0x000fca0000000007 */
[----:B------:R-:W-:-:S04]  /*0310*/  FSETP.GEU.AND P0, PT, R6, RZ, PT ;  /* 0x000000ff0600720b */ /* 0x000fc80003f0e000 */
[----:B------:R-:W-:Y:S01]  /*0320*/  FSEL R7, R6, RZ, P0 ;  /* 0x000000ff06077208 */ /* 0x000fe20000000000 */
[----:B------:R-:W-:Y:S04]  /*0330*/  STG.E desc[UR4][R2.64], R12 ;  /* 0x0000000c02007986 */ /* 0x000fe8000c101904 */
[----:B---3--:R-:W-:-:S05]  /*0340*/  FADD R7, R10, R7 ;  /* 0x000000070a077221 */ /* 0x008fca0000000000 */
[----:B------:R-:W-:Y:S01]  /*0350*/  STG.E desc[UR4][R4.64], R7 ;  /* 0x0000000704007986 */ /* 0x000fe2000c101904 */
[----:B------:R-:W-:Y:S05]  /*0360*/  EXIT ;  /* 0x000000000000794d */ /* 0x000fea0003800000 */
.L_x_0:
[----:B------:R-:W-:-:S00]  /*0370*/  BRA `(.L_x_0) ;  /* 0xfffffffc00fc7947 */ /* 0x000fc0000383ffff */
[----:B------:R-:W-:-:S00]  /*0380*/  NOP ;  /* 0x0000000000007918 */ /* 0x000fc00000000000 */
[----:B------:R-:W-:-:S00]  /*0390*/  NOP ;  /* 0x0000000000007918 */ /* 0x000fc00000000000 */
[----:B------:R-:W-:-:S00]  /*03a0*/  NOP ;  /* 0x0000000000007918 */ /* 0x000fc00000000000 */
[----:B------:R-:W-:-:S00]  /*03b0*/  NOP ;  /* 0x0000000000007918 */ /* 0x000fc00000000000 */
[----:B------:R-:W-:-:S00]  /*03c0*/  NOP ;  /* 0x0000000000007918 */ /* 0x000fc00000000000 */
[----:B------:R-:W-:-:S00]  /*03d0*/  NOP ;  /* 0x0000000000007918 */ /* 0x000fc00000000000 */
[----:B------:R-:W-:-:S00]  /*03e0*/  NOP ;  /* 0x0000000000007918 */ /* 0x000fc00000000000 */
[----:B------:R-:W-:-:S00]  /*03f0*/  NOP ;  /* 0x0000000000007918 */ /* 0x000fc00000000000 */
.L_x_1:


//--------------------- .nv.global.init           --------------------------
	.section	.nv.global.init,"aw",@progbits
.nv.global.init:
	.type		_$_str,@object
	.size		_$_str,(_$_str_$_2 - _$_str)
_$_str:
        /*0000*/ 	.byte	0x5f, 0x5f, 0x43, 0x55, 0x44, 0x41, 0x5f, 0x46, 0x54, 0x5a, 0x00
	.type		_$_str_$_2,@object
	.size		_$_str_$_2,(.L_1 - _$_str_$_2)
_$_str_$_2:
        /*000b*/ 	.byte	0x5f, 0x5f, 0x43, 0x55, 0x44, 0x41, 0x5f, 0x50, 0x52, 0x45, 0x43, 0x5f, 0x53, 0x51, 0x52, 0x54
        /*001b*/ 	.byte	0x00
.L_1:


//--------------------- .nv.constant0.triton_poi_fused__native_batch_norm_legit_no_training_add_convolution_relu_35 --------------------------
	.section	.nv.constant0.triton_poi_fused__native_batch_norm_legit_no_training_add_convolution_relu_35,"a",@progbits
	.sectionflags	@""
	.align	4
.nv.constant0.triton_poi_fused__native_batch_norm_legit_no_training_add_convolution_relu_35:
	.zero		596
